	.headerflags	@"EF_CUDA_TEXMODE_UNIFIED EF_CUDA_64BIT_ADDRESS EF_CUDA_ACCELERATORS EF_CUDA_SM90 EF_CUDA_VIRTUAL_SM(EF_CUDA_SM90)"
	.elftype	@"ET_EXEC"


//--------------------- .nv.info                  --------------------------
	.section	.nv.info,"",@"SHT_CUDA_INFO"
	.align	4


	//----- nvinfo : EIATTR_REGCOUNT
	.align		4
        /*0000*/ 	.byte	0x04, 0x2f
        /*0002*/ 	.short	(.L_3 - .L_2)
	.align		4
.L_2:
        /*0004*/ 	.word	index@(triton_poi_fused__native_batch_norm_legit_no_training_add_7)
        /*0008*/ 	.word	0x00000014


	//----- nvinfo : EIATTR_MIN_STACK_SIZE
	.align		4
.L_3:
        /*000c*/ 	.byte	0x04, 0x12
        /*000e*/ 	.short	(.L_5 - .L_4)
	.align		4
.L_4:
        /*0010*/ 	.word	index@(triton_poi_fused__native_batch_norm_legit_no_training_add_7)
        /*0014*/ 	.word	0x00000000


	//----- nvinfo : EIATTR_FRAME_SIZE
	.align		4
.L_5:
        /*0018*/ 	.byte	0x04, 0x11
        /*001a*/ 	.short	(.L_7 - .L_6)
	.align		4
.L_6:
        /*001c*/ 	.word	index@(triton_poi_fused__native_batch_norm_legit_no_training_add_7)
        /*0020*/ 	.word	0x00000000


	//----- nvinfo : EIATTR_MIN_STACK_SIZE
	.align		4
.L_7:
        /*0024*/ 	.byte	0x04, 0x12
        /*0026*/ 	.short	(.L_9 - .L_8)
	.align		4
.L_8:
        /*0028*/ 	.word	index@(triton_poi_fused__native_batch_norm_legit_no_training_add_7)
        /*002c*/ 	.word	0x00000000
.L_9:


//--------------------- .nv.info.triton_poi_fused__native_batch_norm_legit_no_training_add_7 --------------------------
	.section	.nv.info.triton_poi_fused__native_batch_norm_legit_no_training_add_7,"",@"SHT_CUDA_INFO"
	.sectionflags	@""
	.align	4


	//----- nvinfo : EIATTR_CUDA_API_VERSION
	.align		4
        /*0000*/ 	.byte	0x04, 0x37
        /*0002*/ 	.short	(.L_11 - .L_10)
.L_10:
        /*0004*/ 	.word	0x0000007c


	//----- nvinfo : EIATTR_KPARAM_INFO
	.align		4
.L_11:
        /*0008*/ 	.byte	0x04, 0x17
        /*000a*/ 	.short	(.L_13 - .L_12)
.L_12:
        /*000c*/ 	.word	0x00000000
        /*0010*/ 	.short	0x0007
        /*0012*/ 	.short	0x0038
        /*0014*/ 	.byte	0x00, 0xf0, 0x11, 0x00


	//----- nvinfo : EIATTR_KPARAM_INFO
	.align		4
.L_13:
        /*0018*/ 	.byte	0x04, 0x17
        /*001a*/ 	.short	(.L_15 - .L_14)
.L_14:
        /*001c*/ 	.word	0x00000000
        /*0020*/ 	.short	0x0006
        /*0022*/ 	.short	0x0030
        /*0024*/ 	.byte	0x00, 0xf4, 0x21, 0x00


	//----- nvinfo : EIATTR_KPARAM_INFO
	.align		4
.L_15:
        /*0028*/ 	.byte	0x04, 0x17
        /*002a*/ 	.short	(.L_17 - .L_16)
.L_16:
        /*002c*/ 	.word	0x00000000
        /*0030*/ 	.short	0x0005
        /*0032*/ 	.short	0x0028
        /*0034*/ 	.byte	0x00, 0xf4, 0x21, 0x00


	//----- nvinfo : EIATTR_KPARAM_INFO
	.align		4
.L_17:
        /*0038*/ 	.byte	0x04, 0x17
        /*003a*/ 	.short	(.L_19 - .L_18)
.L_18:
        /*003c*/ 	.word	0x00000000
        /*0040*/ 	.short	0x0004
        /*0042*/ 	.short	0x0020
        /*0044*/ 	.byte	0x00, 0xf4, 0x21, 0x00


	//----- nvinfo : EIATTR_KPARAM_INFO
	.align		4
.L_19:
        /*0048*/ 	.byte	0x04, 0x17
        /*004a*/ 	.short	(.L_21 - .L_20)
.L_20:
        /*004c*/ 	.word	0x00000000
        /*0050*/ 	.short	0x0003
        /*0052*/ 	.short	0x0018
        /*0054*/ 	.byte	0x00, 0xf4, 0x21, 0x00


	//----- nvinfo : EIATTR_KPARAM_INFO
	.align		4
.L_21:
        /*0058*/ 	.byte	0x04, 0x17
        /*005a*/ 	.short	(.L_23 - .L_22)
.L_22:
        /*005c*/ 	.word	0x00000000
        /*0060*/ 	.short	0x0002
        /*0062*/ 	.short	0x0010
        /*0064*/ 	.byte	0x00, 0xf4, 0x21, 0x00


	//----- nvinfo : EIATTR_KPARAM_INFO
	.align		4
.L_23:
        /*0068*/ 	.byte	0x04, 0x17
        /*006a*/ 	.short	(.L_25 - .L_24)
.L_24:
        /*006c*/ 	.word	0x00000000
        /*0070*/ 	.short	0x0001
        /*0072*/ 	.short	0x0008
        /*0074*/ 	.byte	0x00, 0xf4, 0x21, 0x00


	//----- nvinfo : EIATTR_KPARAM_INFO
	.align		4
.L_25:
        /*0078*/ 	.byte	0x04, 0x17
        /*007a*/ 	.short	(.L_27 - .L_26)
.L_26:
        /*007c*/ 	.word	0x00000000
        /*0080*/ 	.short	0x0000
        /*0082*/ 	.short	0x0000
        /*0084*/ 	.byte	0x00, 0xf4, 0x21, 0x00


	//----- nvinfo : EIATTR_SPARSE_MMA_MASK
	.align		4
.L_27:
        /*0088*/ 	.byte	0x03, 0x50
        /*008a*/ 	.short	0x0000


	//----- nvinfo : EIATTR_MAXREG_COUNT
	.align		4
        /*008c*/ 	.byte	0x03, 0x1b
        /*008e*/ 	.short	0x00ff


	//----- nvinfo : EIATTR_EXIT_INSTR_OFFSETS
	.align		4
        /*0090*/ 	.byte	0x04, 0x1c
        /*0092*/ 	.short	(.L_29 - .L_28)


	//   ....[0]....
.L_28:
        /*0094*/ 	.word	0x000003e0


	//----- nvinfo : EIATTR_REQNTID
	.align		4
.L_29:
        /*0098*/ 	.byte	0x04, 0x10
        /*009a*/ 	.short	(.L_31 - .L_30)
.L_30:
        /*009c*/ 	.word	0x00000100
        /*00a0*/ 	.word	0x00000001
        /*00a4*/ 	.word	0x00000001


	//----- nvinfo : EIATTR_CBANK_PARAM_SIZE
	.align		4
.L_31:
        /*00a8*/ 	.byte	0x03, 0x19
        /*00aa*/ 	.short	0x003c


	//----- nvinfo : EIATTR_PARAM_CBANK
	.align		4
        /*00ac*/ 	.byte	0x04, 0x0a
        /*00ae*/ 	.short	(.L_33 - .L_32)
	.align		4
.L_32:
        /*00b0*/ 	.word	index@(.nv.constant0.triton_poi_fused__native_batch_norm_legit_no_training_add_7)
        /*00b4*/ 	.short	0x0210
        /*00b6*/ 	.short	0x003c


	//----- nvinfo : EIATTR_SW_WAR
	.align		4
.L_33:
        /*00b8*/ 	.byte	0x04, 0x36
        /*00ba*/ 	.short	(.L_35 - .L_34)
.L_34:
        /*00bc*/ 	.word	0x00000008
.L_35:


//--------------------- .nv.callgraph             --------------------------
	.section	.nv.callgraph,"",@"SHT_CUDA_CALLGRAPH"
	.align	4
	.sectionentsize	8
	.align		4
        /*0000*/ 	.word	0x00000000
	.align		4
        /*0004*/ 	.word	0xffffffff
	.align		4
        /*0008*/ 	.word	0x00000000
	.align		4
        /*000c*/ 	.word	0xfffffffe
	.align		4
        /*0010*/ 	.word	0x00000000
	.align		4
        /*0014*/ 	.word	0xfffffffd
	.align		4
        /*0018*/ 	.word	0x00000000
	.align		4
        /*001c*/ 	.word	0xfffffffc


//--------------------- .nv.constant4             --------------------------
	.section	.nv.constant4,"a",@progbits
	.align	8
	.align		8
.nv.constant4:
        /*0000*/ 	.dword	_$_str
	.align		8
        /*0008*/ 	.dword	_$_str_$_2


//--------------------- .text.triton_poi_fused__native_batch_norm_legit_no_training_add_7 --------------------------
	.section	.text.triton_poi_fused__native_batch_norm_legit_no_training_add_7,"ax",@progbits
	.align	128
        .global         triton_poi_fused__native_batch_norm_legit_no_training_add_7
        .type           triton_poi_fused__native_batch_norm_legit_no_training_add_7,@function
        .size           triton_poi_fused__native_batch_norm_legit_no_training_add_7,(.L_x_1 - triton_poi_fused__native_batch_norm_legit_no_training_add_7)
        .other          triton_poi_fused__native_batch_norm_legit_no_training_add_7,@"STO_CUDA_ENTRY STV_DEFAULT"
triton_poi_fused__native_batch_norm_legit_no_training_add_7:
.text.triton_poi_fused__native_batch_norm_legit_no_training_add_7:
[----:B------:R-:W-:Y:S01]  /*0000*/  LDC R1, c[0x0][0x28] ;  /* 0x00000a00ff017b82 */ /* 0x000fe20000000800 */
[----:B------:R-:W1:Y:S07]  /*0010*/  S2R R0, SR_TID.X ;  /* 0x0000000000007919 */ /* 0x000e6e0000002100 */
[----:B------:R-:W2:Y:S01]  /*0020*/  LDC.64 R2, c[0x0][0x220] ;  /* 0x00008800ff027b82 */ /* 0x000ea20000000a00 */
[----:B------:R-:W-:Y:S01]  /*0030*/  ULDC.64 UR4, c[0x0][0x208] ;  /* 0x0000820000047ab9 */ /* 0x000fe20000000a00 */
[----:B------:R-:W3:Y:S06]  /*0040*/  S2R R7, SR_CTAID.X ;  /* 0x0000000000077919 */ /* 0x000eec0000002500 */
[----:B------:R-:W4:Y:S08]  /*0050*/  LDC.64 R8, c[0x0][0x228] ;  /* 0x00008a00ff087b82 */ /* 0x000f300000000a00 */
[----:B------:R-:W5:Y:S08]  /*0060*/  LDC.64 R12, c[0x0][0x230] ;  /* 0x00008c00ff0c7b82 */ /* 0x000f700000000a00 */
[----:B------:R-:W4:Y:S01]  /*0070*/  LDC.64 R10, c[0x0][0x238] ;  /* 0x00008e00ff0a7b82 */ /* 0x000f220000000a00 */
[----:B-1----:R-:W-:-:S02]  /*0080*/  SHF.L.U32 R0, R0, 0x1, RZ ;  /* 0x0000000100007819 */ /* 0x002fc400000006ff */
[----:B---3--:R-:W-:Y:S02]  /*0090*/  SHF.R.S32.HI R5, RZ, 0x16, R7 ;  /* 0x00000016ff057819 */ /* 0x008fe40000011407 */
[----:B------:R-:W-:Y:S02]  /*00a0*/  LOP3.LUT R0, R0, 0x1fe, RZ, 0xc0, !PT ;  /* 0x000001fe00007812 */ /* 0x000fe400078ec0ff */
[----:B------:R-:W-:Y:S02]  /*00b0*/  SGXT R5, R5, 0x1 ;  /* 0x000000010505781a */ /* 0x000fe40000000200 */
[----:B------:R-:W-:Y:S02]  /*00c0*/  LEA R0, R7, R0, 0x9 ;  /* 0x0000000007007211 */ /* 0x000fe400078e48ff */
[----:B------:R-:W1:Y:S02]  /*00d0*/  LDC.64 R6, c[0x0][0x218] ;  /* 0x00008600ff067b82 */ /* 0x000e640000000a00 */
[----:B------:R-:W-:-:S04]  /*00e0*/  LEA.HI R5, R5, R0, RZ, 0x5 ;  /* 0x0000000005057211 */ /* 0x000fc800078f28ff */
[----:B------:R-:W-:-:S04]  /*00f0*/  LOP3.LUT R5, R5, 0xffffffe0, RZ, 0xc0, !PT ;  /* 0xffffffe005057812 */ /* 0x000fc800078ec0ff */
[----:B------:R-:W-:Y:S02]  /*0100*/  IADD3 R15, R0, -R5, RZ ;  /* 0x80000005000f7210 */ /* 0x000fe40007ffe0ff */
[----:B------:R-:W3:Y:S03]  /*0110*/  LDC.64 R4, c[0x0][0x210] ;  /* 0x00008400ff047b82 */ /* 0x000ee60000000a00 */
[----:B--2---:R-:W-:-:S06]  /*0120*/  IMAD.WIDE R2, R15, 0x4, R2 ;  /* 0x000000040f027825 */ /* 0x004fcc00078e0202 */
[----:B------:R-:W2:Y:S01]  /*0130*/  LDG.E.EL.64 R2, desc[UR4][R2.64] ;  /* 0x0000000402027981 */ /* 0x000ea2000c2e1b00 */
[----:B-1----:R-:W-:-:S04]  /*0140*/  IMAD.WIDE R6, R15, 0x4, R6 ;  /* 0x000000040f067825 */ /* 0x002fc800078e0206 */
[C---:B----4-:R-:W-:Y:S02]  /*0150*/  IMAD.WIDE R8, R15.reuse, 0x4, R8 ;  /* 0x000000040f087825 */ /* 0x050fe400078e0208 */
[----:B------:R-:W4:Y:S02]  /*0160*/  LDG.E.EL.64 R6, desc[UR4][R6.64] ;  /* 0x0000000406067981 */ /* 0x000f24000c2e1b00 */
[----:B-----5:R-:W-:Y:S02]  /*0170*/  IMAD.WIDE R12, R15, 0x4, R12 ;  /* 0x000000040f0c7825 */ /* 0x020fe400078e020c */
[----:B------:R-:W5:Y:S02]  /*0180*/  LDG.E.EL.64 R8, desc[UR4][R8.64] ;  /* 0x0000000408087981 */ /* 0x000f64000c2e1b00 */
[C---:B---3--:R-:W-:Y:S02]  /*0190*/  IMAD.WIDE R4, R0.reuse, 0x4, R4 ;  /* 0x0000000400047825 */ /* 0x048fe400078e0204 */
[----:B------:R-:W5:Y:S04]  /*01a0*/  LDG.E.EL.64 R12, desc[UR4][R12.64] ;  /* 0x000000040c0c7981 */ /* 0x000f68000c2e1b00 */
[----:B------:R-:W4:Y:S01]  /*01b0*/  LDG.E.64 R4, desc[UR4][R4.64] ;  /* 0x0000000404047981 */ /* 0x000f22000c1e1b00 */
[----:B0-----:R-:W-:-:S06]  /*01c0*/  IMAD.WIDE R10, R0, 0x4, R10 ;  /* 0x00000004000a7825 */ /* 0x001fcc00078e020a */
[----:B------:R-:W3:Y:S01]  /*01d0*/  LDG.E.64 R10, desc[UR4][R10.64] ;  /* 0x000000040a0a7981 */ /* 0x000ee2000c1e1b00 */
[----:B------:R-:W-:Y:S01]  /*01e0*/  HFMA2.MMA R16, -RZ, RZ, 1.625, 0 ;  /* 0x3e800000ff107435 */ /* 0x000fe200000001ff */
[----:B--2---:R-:W-:Y:S01]  /*01f0*/  FADD R2, R2, 9.9999997473787516356e-06 ;  /* 0x3727c5ac02027421 */ /* 0x004fe20000000000 */
[----:B------:R-:W-:-:S03]  /*0200*/  FADD R3, R3, 9.9999997473787516356e-06 ;  /* 0x3727c5ac03037421 */ /* 0x000fc60000000000 */
[----:B------:R-:W0:Y:S08]  /*0210*/  MUFU.SQRT R14, R2 ;  /* 0x00000002000e7308 */ /* 0x000e300000002000 */
[----:B------:R1:W2:Y:S01]  /*0220*/  MUFU.SQRT R15, R3 ;  /* 0x00000003000f7308 */ /* 0x0002a20000002000 */
[C---:B0-----:R-:W-:Y:S02]  /*0230*/  FSETP.GT.AND P0, PT, R14.reuse, 8.50705917302346158658e+37, PT ;  /* 0x7e8000000e00780b */ /* 0x041fe40003f04000 */
[----:B------:R-:W-:Y:S01]  /*0240*/  FSETP.GEU.AND P2, PT, R14, 1.175494350822287508e-38, PT ;  /* 0x008000000e00780b */ /* 0x000fe20003f4e000 */
[----:B-1----:R-:W0:Y:S01]  /*0250*/  LDC.64 R2, c[0x0][0x240] ;  /* 0x00009000ff027b82 */ /* 0x002e220000000a00 */
[----:B--2---:R-:W-:-:S02]  /*0260*/  FSETP.GT.AND P1, PT, R15, 8.50705917302346158658e+37, PT ;  /* 0x7e8000000f00780b */ /* 0x004fc40003f24000 */
[----:B------:R-:W-:-:S07]  /*0270*/  FSETP.GEU.AND P3, PT, R15, 1.175494350822287508e-38, PT ;  /* 0x008000000f00780b */ /* 0x000fce0003f6e000 */
[----:B------:R-:W-:-:S04]  /*0280*/  @P0 FMUL R14, R14, 0.25 ;  /* 0x3e8000000e0e0820 */ /* 0x000fc80000400000 */
[----:B------:R-:W-:Y:S01]  /*0290*/  @!P2 FMUL R14, R14, 16777216 ;  /* 0x4b8000000e0ea820 */ /* 0x000fe20000400000 */
[----:B------:R-:W-:-:S04]  /*02a0*/  @P1 FMUL R15, R15, 0.25 ;  /* 0x3e8000000f0f1820 */ /* 0x000fc80000400000 */
[----:B------:R-:W-:Y:S01]  /*02b0*/  @!P3 FMUL R15, R15, 16777216 ;  /* 0x4b8000000f0fb820 */ /* 0x000fe20000400000 */
[----:B------:R-:W1:Y:S01]  /*02c0*/  MUFU.RCP R14, R14 ;  /* 0x0000000e000e7308 */ /* 0x000e620000001000 */
[----:B------:R-:W-:-:S07]  /*02d0*/  FSEL R17, R16, 1, P0 ;  /* 0x3f80000010117808 */ /* 0x000fce0000000000 */
[----:B------:R-:W2:Y:S01]  /*02e0*/  MUFU.RCP R15, R15 ;  /* 0x0000000f000f7308 */ /* 0x000ea20000001000 */
[----:B------:R-:W-:Y:S01]  /*02f0*/  FSEL R16, R16, 1, P1 ;  /* 0x3f80000010107808 */ /* 0x000fe20000800000 */
[----:B------:R-:W-:-:S04]  /*0300*/  @!P2 FMUL R17, R17, 16777216 ;  /* 0x4b8000001111a820 */ /* 0x000fc80000400000 */
[----:B------:R-:W-:Y:S01]  /*0310*/  @!P3 FMUL R16, R16, 16777216 ;  /* 0x4b8000001010b820 */ /* 0x000fe20000400000 */
[----:B----4-:R-:W-:Y:S01]  /*0320*/  FADD R5, R5, -R7 ;  /* 0x8000000705057221 */ /* 0x010fe20000000000 */
[----:B------:R-:W-:Y:S01]  /*0330*/  FADD R4, R4, -R6 ;  /* 0x8000000604047221 */ /* 0x000fe20000000000 */
[----:B-1----:R-:W-:Y:S01]  /*0340*/  FMUL R17, R14, R17 ;  /* 0x000000110e117220 */ /* 0x002fe20000400000 */
[----:B--2---:R-:W-:-:S03]  /*0350*/  FMUL R16, R15, R16 ;  /* 0x000000100f107220 */ /* 0x004fc60000400000 */
[----:B------:R-:W-:Y:S01]  /*0360*/  FMUL R17, R4, R17 ;  /* 0x0000001104117220 */ /* 0x000fe20000400000 */
[----:B------:R-:W-:-:S03]  /*0370*/  FMUL R16, R5, R16 ;  /* 0x0000001005107220 */ /* 0x000fc60000400000 */
[----:B-----5:R-:W-:Y:S01]  /*0380*/  FFMA R17, R8, R17, R12 ;  /* 0x0000001108117223 */ /* 0x020fe2000000000c */
[----:B------:R-:W-:Y:S01]  /*0390*/  FFMA R16, R9, R16, R13 ;  /* 0x0000001009107223 */ /* 0x000fe2000000000d */
[----:B0-----:R-:W-:-:S04]  /*03a0*/  IMAD.WIDE R2, R0, 0x4, R2 ;  /* 0x0000000400027825 */ /* 0x001fc800078e0202 */
[----:B---3--:R-:W-:Y:S01]  /*03b0*/  FADD R10, R10, R17 ;  /* 0x000000110a0a7221 */ /* 0x008fe20000000000 */
[----:B------:R-:W-:-:S05]  /*03c0*/  FADD R11, R11, R16 ;  /* 0x000000100b0b7221 */ /* 0x000fca0000000000 */
[----:B------:R-:W-:Y:S01]  /*03d0*/  STG.E.64 desc[UR4][R2.64], R10 ;  /* 0x0000000a02007986 */ /* 0x000fe2000c101b04 */
[----:B------:R-:W-:Y:S05]  /*03e0*/  EXIT ;  /* 0x000000000000794d */ /* 0x000fea0003800000 */
.L_x_0:
[----:B------:R-:W-:-:S00]  /*03f0*/  BRA `(.L_x_0) ;  /* 0xfffffffc00fc7947 */ /* 0x000fc0000383ffff */
[----:B------:R-:W-:-:S00]  /*0400*/  NOP ;  /* 0x0000000000007918 */ /* 0x000fc00000000000 */
[----:B------:R-:W-:-:S00]  /*0410*/  NOP ;  /* 0x0000000000007918 */ /* 0x000fc00000000000 */
[----:B------:R-:W-:-:S00]  /*0420*/  NOP ;  /* 0x0000000000007918 */ /* 0x000fc00000000000 */
[----:B------:R-:W-:-:S00]  /*0430*/  NOP ;  /* 0x0000000000007918 */ /* 0x000fc00000000000 */
[----:B------:R-:W-:-:S00]  /*0440*/  NOP ;  /* 0x0000000000007918 */ /* 0x000fc00000000000 */
[----:B------:R-:W-:-:S00]  /*0450*/  NOP ;  /* 0x0000000000007918 */ /* 0x000fc00000000000 */
[----:B------:R-:W-:-:S00]  /*0460*/  NOP ;  /* 0x0000000000007918 */ /* 0x000fc00000000000 */
[----:B------:R-:W-:-:S00]  /*0470*/  NOP ;  /* 0x0000000000007918 */ /* 0x000fc00000000000 */
.L_x_1:


//--------------------- .nv.global.init           --------------------------
	.section	.nv.global.init,"aw",@progbits
.nv.global.init:
	.type		_$_str,@object
	.size		_$_str,(_$_str_$_2 - _$_str)
_$_str:
        /*0000*/ 	.byte	0x5f, 0x5f, 0x43, 0x55, 0x44, 0x41, 0x5f, 0x46, 0x54, 0x5a, 0x00
	.type		_$_str_$_2,@object
	.size		_$_str_$_2,(.L_1 - _$_str_$_2)
_$_str_$_2:
        /*000b*/ 	.byte	0x5f, 0x5f, 0x43, 0x55, 0x44, 0x41, 0x5f, 0x50, 0x52, 0x45, 0x43, 0x5f, 0x53, 0x51, 0x52, 0x54
        /*001b*/ 	.byte	0x00
.L_1:


//--------------------- .nv.constant0.triton_poi_fused__native_batch_norm_legit_no_training_add_7 --------------------------
	.section	.nv.constant0.triton_poi_fused__native_batch_norm_legit_no_training_add_7,"a",@progbits
	.sectionflags	@""
	.align	4
.nv.constant0.triton_poi_fused__native_batch_norm_legit_no_training_add_7:
	.zero		588
